//
// Generated by NVIDIA NVVM Compiler
//
// Compiler Build ID: CL-36424714
// Cuda compilation tools, release 13.0, V13.0.88
// Based on NVVM 20.0.0
//

.version 9.0
.target sm_100
.address_size 64

	// .globl	_Z4fdtdPfS_S_ifi

.visible .entry _Z4fdtdPfS_S_ifi(
	.param .u64 .ptr .align 1 _Z4fdtdPfS_S_ifi_param_0,
	.param .u64 .ptr .align 1 _Z4fdtdPfS_S_ifi_param_1,
	.param .u64 .ptr .align 1 _Z4fdtdPfS_S_ifi_param_2,
	.param .u32 _Z4fdtdPfS_S_ifi_param_3,
	.param .f32 _Z4fdtdPfS_S_ifi_param_4,
	.param .u32 _Z4fdtdPfS_S_ifi_param_5
)
{
	.reg .pred 	%p<3>;
	.reg .b32 	%r<6>;
	.reg .b32 	%f<16>;
	.reg .b64 	%rd<19>;
	.reg .b64 	%fd<7>;

	ld.param.u64 	%rd4, [_Z4fdtdPfS_S_ifi_param_0];
	ld.param.u64 	%rd5, [_Z4fdtdPfS_S_ifi_param_1];
	ld.param.u64 	%rd3, [_Z4fdtdPfS_S_ifi_param_2];
	ld.param.u32 	%r2, [_Z4fdtdPfS_S_ifi_param_3];
	ld.param.f32 	%f1, [_Z4fdtdPfS_S_ifi_param_4];
	ld.param.u32 	%r3, [_Z4fdtdPfS_S_ifi_param_5];
	cvta.to.global.u64 	%rd1, %rd5;
	cvta.to.global.u64 	%rd2, %rd4;
	mov.u32 	%r1, %tid.x;
	setp.eq.s32 	%p1, %r1, 0;
	@%p1 bra 	$L__BB0_2;
	mul.wide.u32 	%rd6, %r1, 4;
	add.s64 	%rd7, %rd2, %rd6;
	ld.global.f32 	%f2, [%rd7];
	cvt.f64.f32 	%fd1, %f2;
	add.s32 	%r4, %r1, -1;
	mul.wide.u32 	%rd8, %r4, 4;
	add.s64 	%rd9, %rd1, %rd8;
	ld.global.f32 	%f3, [%rd9];
	add.s64 	%rd10, %rd1, %rd6;
	ld.global.f32 	%f4, [%rd10];
	sub.f32 	%f5, %f3, %f4;
	cvt.f64.f32 	%fd2, %f5;
	fma.rn.f64 	%fd3, %fd2, 0d3FE0000000000000, %fd1;
	cvt.rn.f32.f64 	%f6, %fd3;
	st.global.f32 	[%rd7], %f6;
$L__BB0_2:
	cvta.to.global.u64 	%rd11, %rd3;
	mul.wide.s32 	%rd12, %r3, 4;
	add.s64 	%rd13, %rd2, %rd12;
	st.global.f32 	[%rd13], %f1;
	ld.global.f32 	%f7, [%rd11];
	st.global.f32 	[%rd2], %f7;
	ld.global.f32 	%f8, [%rd2+4];
	st.global.f32 	[%rd11], %f8;
	ld.global.f32 	%f9, [%rd11+4];
	add.s32 	%r5, %r2, -1;
	mul.wide.s32 	%rd14, %r2, 4;
	add.s64 	%rd15, %rd2, %rd14;
	st.global.f32 	[%rd15+-4], %f9;
	ld.global.f32 	%f10, [%rd15+-8];
	st.global.f32 	[%rd11+4], %f10;
	setp.ge.s32 	%p2, %r1, %r5;
	@%p2 bra 	$L__BB0_4;
	mul.wide.u32 	%rd16, %r1, 4;
	add.s64 	%rd17, %rd1, %rd16;
	ld.global.f32 	%f11, [%rd17];
	cvt.f64.f32 	%fd4, %f11;
	add.s64 	%rd18, %rd2, %rd16;
	ld.global.f32 	%f12, [%rd18];
	ld.global.f32 	%f13, [%rd18+4];
	sub.f32 	%f14, %f12, %f13;
	cvt.f64.f32 	%fd5, %f14;
	fma.rn.f64 	%fd6, %fd5, 0d3FE0000000000000, %fd4;
	cvt.rn.f32.f64 	%f15, %fd6;
	st.global.f32 	[%rd17], %f15;
$L__BB0_4:
	ret;

}


// ===== COMPILED SASS (sm_100) =====

	.target	sm_100

	.elftype	@"ET_EXEC"


//--------------------- .note.nv.tkinfo           --------------------------
	.section	.note.nv.tkinfo,"",@"SHT_NOTE"
	.sectionflags	@"SHF_NOTE_NV_TKINFO"
	.tkinfo
        /*0018*/ 	.word	0x00000002
        /*0030*/ 	.string	""
        /*0030*/ 	.string	"ptxas"
        /*0030*/ 	.string	"Cuda compilation tools, release 13.0, V13.0.88"
        /*0030*/ 	.string	"Build cuda_13.0.r13.0/compiler.36424714_0"
        /*0030*/ 	.string	"-arch sm_100 -m 64 "



//--------------------- .note.nv.cuinfo           --------------------------
	.section	.note.nv.cuinfo,"",@"SHT_NOTE"
	.sectionflags	@"SHF_NOTE_NV_CUINFO"
        /*0018*/ 	.short	0x0002
        /*001a*/ 	.short	0x0064
        /*001c*/ 	.short	0x0082
	.zero		2


//--------------------- .nv.info                  --------------------------
	.section	.nv.info,"",@"SHT_CUDA_INFO"
	.align	4


	//----- nvinfo : EIATTR_REGCOUNT
	.align		4
        /*0000*/ 	.byte	0x04, 0x2f
        /*0002*/ 	.short	(.L_1 - .L_0)
	.align		4
.L_0:
        /*0004*/ 	.word	index@(_Z4fdtdPfS_S_ifi)
        /*0008*/ 	.word	0x0000001e


	//----- nvinfo : EIATTR_FRAME_SIZE
	.align		4
.L_1:
        /*000c*/ 	.byte	0x04, 0x11
        /*000e*/ 	.short	(.L_3 - .L_2)
	.align		4
.L_2:
        /*0010*/ 	.word	index@(_Z4fdtdPfS_S_ifi)
        /*0014*/ 	.word	0x00000000


	//----- nvinfo : EIATTR_MIN_STACK_SIZE
	.align		4
.L_3:
        /*0018*/ 	.byte	0x04, 0x12
        /*001a*/ 	.short	(.L_5 - .L_4)
	.align		4
.L_4:
        /*001c*/ 	.word	index@(_Z4fdtdPfS_S_ifi)
        /*0020*/ 	.word	0x00000000
.L_5:


//--------------------- .nv.compat                --------------------------
	.section	.nv.compat,"",@"SHT_CUDA_COMPAT_INFO"
	.align	4
        /*0000*/ 	.byte	0x02, 0x09, 0x00, 0x00, 0x02, 0x02, 0x01, 0x00, 0x02, 0x05, 0x05, 0x00, 0x03, 0x07, 0x01, 0x01
        /*0010*/ 	.byte	0x02, 0x03, 0x00, 0x00, 0x02, 0x06, 0x01, 0x00, 0x04, 0x0b, 0x08, 0x00, 0x01, 0x00, 0x00, 0x00
        /*0020*/ 	.byte	0x00, 0x00, 0x00, 0x00


//--------------------- .nv.info._Z4fdtdPfS_S_ifi --------------------------
	.section	.nv.info._Z4fdtdPfS_S_ifi,"",@"SHT_CUDA_INFO"
	.sectionflags	@""
	.align	4


	//----- nvinfo : EIATTR_CUDA_API_VERSION
	.align		4
        /*0000*/ 	.byte	0x04, 0x37
        /*0002*/ 	.short	(.L_7 - .L_6)
.L_6:
        /*0004*/ 	.word	0x00000082


	//----- nvinfo : EIATTR_KPARAM_INFO
	.align		4
.L_7:
        /*0008*/ 	.byte	0x04, 0x17
        /*000a*/ 	.short	(.L_9 - .L_8)
.L_8:
        /*000c*/ 	.word	0x00000000
        /*0010*/ 	.short	0x0005
        /*0012*/ 	.short	0x0020
        /*0014*/ 	.byte	0x00, 0xf0, 0x11, 0x00


	//----- nvinfo : EIATTR_KPARAM_INFO
	.align		4
.L_9:
        /*0018*/ 	.byte	0x04, 0x17
        /*001a*/ 	.short	(.L_11 - .L_10)
.L_10:
        /*001c*/ 	.word	0x00000000
        /*0020*/ 	.short	0x0004
        /*0022*/ 	.short	0x001c
        /*0024*/ 	.byte	0x00, 0xf0, 0x11, 0x00


	//----- nvinfo : EIATTR_KPARAM_INFO
	.align		4
.L_11:
        /*0028*/ 	.byte	0x04, 0x17
        /*002a*/ 	.short	(.L_13 - .L_12)
.L_12:
        /*002c*/ 	.word	0x00000000
        /*0030*/ 	.short	0x0003
        /*0032*/ 	.short	0x0018
        /*0034*/ 	.byte	0x00, 0xf0, 0x11, 0x00


	//----- nvinfo : EIATTR_KPARAM_INFO
	.align		4
.L_13:
        /*0038*/ 	.byte	0x04, 0x17
        /*003a*/ 	.short	(.L_15 - .L_14)
.L_14:
        /*003c*/ 	.word	0x00000000
        /*0040*/ 	.short	0x0002
        /*0042*/ 	.short	0x0010
        /*0044*/ 	.byte	0x00, 0xf5, 0x21, 0x00


	//----- nvinfo : EIATTR_KPARAM_INFO
	.align		4
.L_15:
        /*0048*/ 	.byte	0x04, 0x17
        /*004a*/ 	.short	(.L_17 - .L_16)
.L_16:
        /*004c*/ 	.word	0x00000000
        /*0050*/ 	.short	0x0001
        /*0052*/ 	.short	0x0008
        /*0054*/ 	.byte	0x00, 0xf5, 0x21, 0x00


	//----- nvinfo : EIATTR_KPARAM_INFO
	.align		4
.L_17:
        /*0058*/ 	.byte	0x04, 0x17
        /*005a*/ 	.short	(.L_19 - .L_18)
.L_18:
        /*005c*/ 	.word	0x00000000
        /*0060*/ 	.short	0x0000
        /*0062*/ 	.short	0x0000
        /*0064*/ 	.byte	0x00, 0xf5, 0x21, 0x00


	//----- nvinfo : EIATTR_SPARSE_MMA_MASK
	.align		4
.L_19:
        /*0068*/ 	.byte	0x03, 0x50
        /*006a*/ 	.short	0x0000


	//----- nvinfo : EIATTR_MAXREG_COUNT
	.align		4
        /*006c*/ 	.byte	0x03, 0x1b
        /*006e*/ 	.short	0x00ff


	//----- nvinfo : EIATTR_MERCURY_ISA_VERSION
	.align		4
        /*0070*/ 	.byte	0x03, 0x5f
        /*0072*/ 	.short	0x0101


	//----- nvinfo : EIATTR_VRC_CTA_INIT_COUNT
	.align		4
        /*0074*/ 	.byte	0x02, 0x4a
	.zero		1
	.zero		1


	//----- nvinfo : EIATTR_EXIT_INSTR_OFFSETS
	.align		4
        /*0078*/ 	.byte	0x04, 0x1c
        /*007a*/ 	.short	(.L_21 - .L_20)


	//   ....[0]....
.L_20:
        /*007c*/ 	.word	0x00000250


	//   ....[1]....
        /*0080*/ 	.word	0x00000320


	//----- nvinfo : EIATTR_CBANK_PARAM_SIZE
	.align		4
.L_21:
        /*0084*/ 	.byte	0x03, 0x19
        /*0086*/ 	.short	0x0024


	//----- nvinfo : EIATTR_PARAM_CBANK
	.align		4
        /*0088*/ 	.byte	0x04, 0x0a
        /*008a*/ 	.short	(.L_23 - .L_22)
	.align		4
.L_22:
        /*008c*/ 	.word	index@(.nv.constant0._Z4fdtdPfS_S_ifi)
        /*0090*/ 	.short	0x0380
        /*0092*/ 	.short	0x0024


	//----- nvinfo : EIATTR_SW_WAR
	.align		4
.L_23:
        /*0094*/ 	.byte	0x04, 0x36
        /*0096*/ 	.short	(.L_25 - .L_24)
.L_24:
        /*0098*/ 	.word	0x00000008
.L_25:


//--------------------- .nv.callgraph             --------------------------
	.section	.nv.callgraph,"",@"SHT_CUDA_CALLGRAPH"
	.align	4
	.sectionentsize	8
	.align		4
        /*0000*/ 	.word	0x00000000
	.align		4
        /*0004*/ 	.word	0xffffffff
	.align		4
        /*0008*/ 	.word	0x00000000
	.align		4
        /*000c*/ 	.word	0xfffffffe
	.align		4
        /*0010*/ 	.word	0x00000000
	.align		4
        /*0014*/ 	.word	0xfffffffd
	.align		4
        /*0018*/ 	.word	0x00000000
	.align		4
        /*001c*/ 	.word	0xfffffffc


//--------------------- .text._Z4fdtdPfS_S_ifi    --------------------------
	.section	.text._Z4fdtdPfS_S_ifi,"ax",@progbits
	.align	128
        .global         _Z4fdtdPfS_S_ifi
        .type           _Z4fdtdPfS_S_ifi,@function
        .size           _Z4fdtdPfS_S_ifi,(.L_x_1 - _Z4fdtdPfS_S_ifi)
        .other          _Z4fdtdPfS_S_ifi,@"STO_CUDA_ENTRY STV_DEFAULT"
_Z4fdtdPfS_S_ifi:
.text._Z4fdtdPfS_S_ifi:
[----:B------:R-:W-:Y:S01]  /*0000*/  LDC R1, c[0x0][0x37c] ;  /* 0x0000df00ff017b82 */ /* 0x000fe20000000800 */
[----:B------:R-:W0:Y:S07]  /*0010*/  S2R R0, SR_TID.X ;  /* 0x0000000000007919 */ /* 0x000e2e0000002100 */
[----:B------:R-:W1:Y:S01]  /*0020*/  LDC.64 R10, c[0x0][0x388] ;  /* 0x0000e200ff0a7b82 */ /* 0x000e620000000a00 */
[----:B------:R-:W2:Y:S07]  /*0030*/  LDCU.64 UR4, c[0x0][0x358] ;  /* 0x00006b00ff0477ac */ /* 0x000eae0008000a00 */
[----:B------:R-:W3:Y:S08]  /*0040*/  LDC.64 R2, c[0x0][0x380] ;  /* 0x0000e000ff027b82 */ /* 0x000ef00000000a00 */
[----:B------:R-:W4:Y:S01]  /*0050*/  LDC R19, c[0x0][0x3a0] ;  /* 0x0000e800ff137b82 */ /* 0x000f220000000800 */
[----:B0-----:R-:W-:-:S13]  /*0060*/  ISETP.NE.AND P0, PT, R0, RZ, PT ;  /* 0x000000ff0000720c */ /* 0x001fda0003f05270 */
[C---:B------:R-:W-:Y:S01]  /*0070*/  @P0 IADD3 R5, PT, PT, R0.reuse, -0x1, RZ ;  /* 0xffffffff00050810 */ /* 0x040fe20007ffe0ff */
[----:B-1----:R-:W-:-:S04]  /*0080*/  @P0 IMAD.WIDE.U32 R12, R0, 0x4, R10 ;  /* 0x00000004000c0825 */ /* 0x002fc800078e000a */
[----:B------:R-:W-:Y:S02]  /*0090*/  @P0 IMAD.WIDE.U32 R10, R5, 0x4, R10 ;  /* 0x00000004050a0825 */ /* 0x000fe400078e000a */
[----:B--2---:R-:W2:Y:S01]  /*00a0*/  @P0 LDG.E R13, desc[UR4][R12.64] ;  /* 0x000000040c0d0981 */ /* 0x004ea2000c1e1900 */
[----:B------:R-:W4:Y:S01]  /*00b0*/  LDC.64 R4, c[0x0][0x380] ;  /* 0x0000e000ff047b82 */ /* 0x000f220000000a00 */
[----:B---3--:R-:W-:Y:S02]  /*00c0*/  @P0 IMAD.WIDE.U32 R2, R0, 0x4, R2 ;  /* 0x0000000400020825 */ /* 0x008fe400078e0002 */
[----:B------:R-:W2:Y:S04]  /*00d0*/  @P0 LDG.E R10, desc[UR4][R10.64] ;  /* 0x000000040a0a0981 */ /* 0x000ea8000c1e1900 */
[----:B------:R-:W3:Y:S01]  /*00e0*/  @P0 LDG.E R16, desc[UR4][R2.64] ;  /* 0x0000000402100981 */ /* 0x000ee2000c1e1900 */
[----:B--2---:R-:W-:Y:S01]  /*00f0*/  @P0 FADD R17, R10, -R13 ;  /* 0x8000000d0a110221 */ /* 0x004fe20000000000 */
[----:B---3--:R-:W-:Y:S08]  /*0100*/  @P0 F2F.F64.F32 R6, R16 ;  /* 0x0000001000060310 */ /* 0x008ff00000201800 */
[----:B------:R-:W0:Y:S01]  /*0110*/  @P0 F2F.F64.F32 R8, R17 ;  /* 0x0000001100080310 */ /* 0x000e220000201800 */
[----:B------:R-:W1:Y:S01]  /*0120*/  LDC.64 R12, c[0x0][0x380] ;  /* 0x0000e000ff0c7b82 */ /* 0x000e620000000a00 */
[----:B0-----:R-:W-:-:S07]  /*0130*/  @P0 DFMA R14, R8, 0.5, R6 ;  /* 0x3fe00000080e082b */ /* 0x001fce0000000006 */
[----:B------:R-:W0:Y:S08]  /*0140*/  LDC.64 R8, c[0x0][0x398] ;  /* 0x0000e600ff087b82 */ /* 0x000e300000000a00 */
[----:B------:R-:W2:Y:S01]  /*0150*/  LDC.64 R6, c[0x0][0x390] ;  /* 0x0000e400ff067b82 */ /* 0x000ea20000000a00 */
[----:B------:R-:W3:Y:S01]  /*0160*/  @P0 F2F.F32.F64 R15, R14 ;  /* 0x0000000e000f0310 */ /* 0x000ee20000301000 */
[--C-:B----4-:R-:W-:Y:S01]  /*0170*/  IMAD.WIDE R10, R19, 0x4, R4.reuse ;  /* 0x00000004130a7825 */ /* 0x110fe200078e0204 */
[----:B---3--:R3:W-:Y:S04]  /*0180*/  @P0 STG.E desc[UR4][R2.64], R15 ;  /* 0x0000000f02000986 */ /* 0x0087e8000c101904 */
[----:B0-----:R3:W-:Y:S04]  /*0190*/  STG.E desc[UR4][R10.64], R9 ;  /* 0x000000090a007986 */ /* 0x0017e8000c101904 */
[----:B--2---:R-:W2:Y:S04]  /*01a0*/  LDG.E R19, desc[UR4][R6.64] ;  /* 0x0000000406137981 */ /* 0x004ea8000c1e1900 */
[----:B-1----:R-:W4:Y:S01]  /*01b0*/  LDG.E R21, desc[UR4][R12.64+0x4] ;  /* 0x000004040c157981 */ /* 0x002f22000c1e1900 */
[C---:B------:R-:W-:Y:S01]  /*01c0*/  IMAD.WIDE R16, R8.reuse, 0x4, R4 ;  /* 0x0000000408107825 */ /* 0x040fe200078e0204 */
[----:B------:R-:W-:-:S04]  /*01d0*/  IADD3 R25, PT, PT, R8, -0x1, RZ ;  /* 0xffffffff08197810 */ /* 0x000fc80007ffe0ff */
[----:B------:R-:W-:Y:S01]  /*01e0*/  ISETP.GE.AND P0, PT, R0, R25, PT ;  /* 0x000000190000720c */ /* 0x000fe20003f06270 */
[----:B--2---:R3:W-:Y:S04]  /*01f0*/  STG.E desc[UR4][R12.64], R19 ;  /* 0x000000130c007986 */ /* 0x0047e8000c101904 */
[----:B----4-:R3:W-:Y:S04]  /*0200*/  STG.E desc[UR4][R6.64], R21 ;  /* 0x0000001506007986 */ /* 0x0107e8000c101904 */
[----:B------:R-:W2:Y:S04]  /*0210*/  LDG.E R23, desc[UR4][R6.64+0x4] ;  /* 0x0000040406177981 */ /* 0x000ea8000c1e1900 */
[----:B------:R-:W4:Y:S04]  /*0220*/  LDG.E R27, desc[UR4][R16.64+-0x8] ;  /* 0xfffff804101b7981 */ /* 0x000f28000c1e1900 */
[----:B--2---:R3:W-:Y:S04]  /*0230*/  STG.E desc[UR4][R16.64+-0x4], R23 ;  /* 0xfffffc1710007986 */ /* 0x0047e8000c101904 */
[----:B----4-:R3:W-:Y:S01]  /*0240*/  STG.E desc[UR4][R6.64+0x4], R27 ;  /* 0x0000041b06007986 */ /* 0x0107e2000c101904 */
[----:B------:R-:W-:Y:S05]  /*0250*/  @P0 EXIT ;  /* 0x000000000000094d */ /* 0x000fea0003800000 */
[----:B---3--:R-:W0:Y:S01]  /*0260*/  LDC.64 R2, c[0x0][0x388] ;  /* 0x0000e200ff027b82 */ /* 0x008e220000000a00 */
[----:B------:R-:W-:-:S05]  /*0270*/  IMAD.WIDE.U32 R8, R0, 0x4, R4 ;  /* 0x0000000400087825 */ /* 0x000fca00078e0004 */
[----:B------:R-:W2:Y:S04]  /*0280*/  LDG.E R4, desc[UR4][R8.64] ;  /* 0x0000000408047981 */ /* 0x000ea8000c1e1900 */
[----:B------:R-:W2:Y:S01]  /*0290*/  LDG.E R5, desc[UR4][R8.64+0x4] ;  /* 0x0000040408057981 */ /* 0x000ea2000c1e1900 */
[----:B0-----:R-:W-:-:S05]  /*02a0*/  IMAD.WIDE.U32 R6, R0, 0x4, R2 ;  /* 0x0000000400067825 */ /* 0x001fca00078e0002 */
[----:B------:R-:W3:Y:S01]  /*02b0*/  LDG.E R0, desc[UR4][R6.64] ;  /* 0x0000000406007981 */ /* 0x000ee2000c1e1900 */
[----:B--2---:R-:W-:-:S06]  /*02c0*/  FADD R4, R4, -R5 ;  /* 0x8000000504047221 */ /* 0x004fcc0000000000 */
[----:B------:R-:W-:Y:S08]  /*02d0*/  F2F.F64.F32 R4, R4 ;  /* 0x0000000400047310 */ /* 0x000ff00000201800 */
[----:B---3--:R-:W0:Y:S02]  /*02e0*/  F2F.F64.F32 R2, R0 ;  /* 0x0000000000027310 */ /* 0x008e240000201800 */
[----:B0-----:R-:W-:-:S10]  /*02f0*/  DFMA R2, R4, 0.5, R2 ;  /* 0x3fe000000402782b */ /* 0x001fd40000000002 */
[----:B------:R-:W0:Y:S02]  /*0300*/  F2F.F32.F64 R3, R2 ;  /* 0x0000000200037310 */ /* 0x000e240000301000 */
[----:B0-----:R-:W-:Y:S01]  /*0310*/  STG.E desc[UR4][R6.64], R3 ;  /* 0x0000000306007986 */ /* 0x001fe2000c101904 */
[----:B------:R-:W-:Y:S05]  /*0320*/  EXIT ;  /* 0x000000000000794d */ /* 0x000fea0003800000 */
.L_x_0:
[----:B------:R-:W-:-:S00]  /*0330*/  BRA `(.L_x_0) ;  /* 0xfffffffc00fc7947 */ /* 0x000fc0000383ffff */
[----:B------:R-:W-:-:S00]  /*0340*/  NOP ;  /* 0x0000000000007918 */ /* 0x000fc00000000000 */
        /* <DEDUP_REMOVED lines=11> */
.L_x_1:


//--------------------- .nv.shared.reserved.0     --------------------------
	.section	.nv.shared.reserved.0,"aw",@nobits
	.weak		__nv_reservedSMEM_offset_0_alias
	.size		__nv_reservedSMEM_offset_0_alias, 0, 64
	.other		__nv_reservedSMEM_offset_0_alias,@"STO_CUDA_RESERVED_SHARED STV_DEFAULT"
__nv_reservedSMEM_offset_0_alias:
	.zero		0
	.zero		64


//--------------------- .nv.constant0._Z4fdtdPfS_S_ifi --------------------------
	.section	.nv.constant0._Z4fdtdPfS_S_ifi,"a",@progbits
	.sectionflags	@""
	.align	4
.nv.constant0._Z4fdtdPfS_S_ifi:
	.zero		932


//--------------------- SYMBOLS --------------------------

	.type		.nv.reservedSmem.offset0,@object
	.size		.nv.reservedSmem.offset0,0x4
